//
// Generated by NVIDIA NVVM Compiler
//
// Compiler Build ID: CL-36424714
// Cuda compilation tools, release 13.0, V13.0.88
// Based on NVVM 20.0.0
//

.version 9.0
.target sm_100
.address_size 64

	// .globl	_Z10gpu_kernelPfS_j

.visible .entry _Z10gpu_kernelPfS_j(
	.param .u64 .ptr .align 1 _Z10gpu_kernelPfS_j_param_0,
	.param .u64 .ptr .align 1 _Z10gpu_kernelPfS_j_param_1,
	.param .u32 _Z10gpu_kernelPfS_j_param_2
)
{
	.reg .pred 	%p<10>;
	.reg .b32 	%r<20>;
	.reg .b32 	%f<9>;
	.reg .b64 	%rd<15>;

	ld.param.u64 	%rd1, [_Z10gpu_kernelPfS_j_param_0];
	ld.param.u64 	%rd2, [_Z10gpu_kernelPfS_j_param_1];
	ld.param.u32 	%r3, [_Z10gpu_kernelPfS_j_param_2];
	mov.u32 	%r4, %ctaid.x;
	mov.u32 	%r5, %ntid.x;
	mov.u32 	%r6, %tid.x;
	mad.lo.s32 	%r1, %r4, %r5, %r6;
	mov.u32 	%r7, %ctaid.y;
	mov.u32 	%r8, %ntid.y;
	mov.u32 	%r9, %tid.y;
	mad.lo.s32 	%r2, %r7, %r8, %r9;
	setp.ne.s32 	%p1, %r1, 0;
	setp.lt.u32 	%p2, %r1, %r3;
	and.pred  	%p3, %p1, %p2;
	setp.ne.s32 	%p4, %r2, 0;
	setp.lt.u32 	%p5, %r2, %r3;
	and.pred  	%p6, %p4, %p5;
	and.pred  	%p8, %p3, %p6;
	not.pred 	%p9, %p8;
	@%p9 bra 	$L__BB0_2;
	cvta.to.global.u64 	%rd3, %rd1;
	cvta.to.global.u64 	%rd4, %rd2;
	add.s32 	%r10, %r1, -1;
	mul.lo.s32 	%r11, %r3, %r10;
	add.s32 	%r12, %r11, %r2;
	mul.wide.u32 	%rd5, %r12, 4;
	add.s64 	%rd6, %rd3, %rd5;
	ld.global.f32 	%f1, [%rd6];
	shl.b32 	%r13, %r3, 1;
	add.s32 	%r14, %r11, %r13;
	add.s32 	%r15, %r14, %r2;
	mul.wide.u32 	%rd7, %r15, 4;
	add.s64 	%rd8, %rd3, %rd7;
	ld.global.f32 	%f2, [%rd8];
	add.f32 	%f3, %f1, %f2;
	sub.s32 	%r16, %r14, %r3;
	add.s32 	%r17, %r2, %r16;
	add.s32 	%r18, %r17, -1;
	mul.wide.u32 	%rd9, %r18, 4;
	add.s64 	%rd10, %rd3, %rd9;
	ld.global.f32 	%f4, [%rd10];
	add.f32 	%f5, %f3, %f4;
	add.s32 	%r19, %r17, 1;
	mul.wide.u32 	%rd11, %r19, 4;
	add.s64 	%rd12, %rd3, %rd11;
	ld.global.f32 	%f6, [%rd12];
	add.f32 	%f7, %f5, %f6;
	mul.f32 	%f8, %f7, 0f3E800000;
	mul.wide.u32 	%rd13, %r17, 4;
	add.s64 	%rd14, %rd4, %rd13;
	st.global.f32 	[%rd14], %f8;
$L__BB0_2:
	ret;

}


// ===== COMPILED SASS (sm_100) =====

	.target	sm_100

	.elftype	@"ET_EXEC"


//--------------------- .note.nv.tkinfo           --------------------------
	.section	.note.nv.tkinfo,"",@"SHT_NOTE"
	.sectionflags	@"SHF_NOTE_NV_TKINFO"
	.tkinfo
        /*0018*/ 	.word	0x00000002
        /*0030*/ 	.string	""
        /*0030*/ 	.string	"ptxas"
        /*0030*/ 	.string	"Cuda compilation tools, release 13.0, V13.0.88"
        /*0030*/ 	.string	"Build cuda_13.0.r13.0/compiler.36424714_0"
        /*0030*/ 	.string	"-arch sm_100 -m 64 "



//--------------------- .note.nv.cuinfo           --------------------------
	.section	.note.nv.cuinfo,"",@"SHT_NOTE"
	.sectionflags	@"SHF_NOTE_NV_CUINFO"
        /*0018*/ 	.short	0x0002
        /*001a*/ 	.short	0x0064
        /*001c*/ 	.short	0x0082
	.zero		2


//--------------------- .nv.info                  --------------------------
	.section	.nv.info,"",@"SHT_CUDA_INFO"
	.align	4


	//----- nvinfo : EIATTR_REGCOUNT
	.align		4
        /*0000*/ 	.byte	0x04, 0x2f
        /*0002*/ 	.short	(.L_1 - .L_0)
	.align		4
.L_0:
        /*0004*/ 	.word	index@(_Z10gpu_kernelPfS_j)
        /*0008*/ 	.word	0x00000010


	//----- nvinfo : EIATTR_FRAME_SIZE
	.align		4
.L_1:
        /*000c*/ 	.byte	0x04, 0x11
        /*000e*/ 	.short	(.L_3 - .L_2)
	.align		4
.L_2:
        /*0010*/ 	.word	index@(_Z10gpu_kernelPfS_j)
        /*0014*/ 	.word	0x00000000


	//----- nvinfo : EIATTR_MIN_STACK_SIZE
	.align		4
.L_3:
        /*0018*/ 	.byte	0x04, 0x12
        /*001a*/ 	.short	(.L_5 - .L_4)
	.align		4
.L_4:
        /*001c*/ 	.word	index@(_Z10gpu_kernelPfS_j)
        /*0020*/ 	.word	0x00000000
.L_5:


//--------------------- .nv.compat                --------------------------
	.section	.nv.compat,"",@"SHT_CUDA_COMPAT_INFO"
	.align	4
        /*0000*/ 	.byte	0x02, 0x09, 0x00, 0x00, 0x02, 0x02, 0x01, 0x00, 0x02, 0x05, 0x05, 0x00, 0x03, 0x07, 0x01, 0x01
        /*0010*/ 	.byte	0x02, 0x03, 0x00, 0x00, 0x02, 0x06, 0x01, 0x00, 0x04, 0x0b, 0x08, 0x00, 0x09, 0x00, 0x00, 0x00
        /*0020*/ 	.byte	0x00, 0x00, 0x00, 0x00


//--------------------- .nv.info._Z10gpu_kernelPfS_j --------------------------
	.section	.nv.info._Z10gpu_kernelPfS_j,"",@"SHT_CUDA_INFO"
	.sectionflags	@""
	.align	4


	//----- nvinfo : EIATTR_CUDA_API_VERSION
	.align		4
        /*0000*/ 	.byte	0x04, 0x37
        /*0002*/ 	.short	(.L_7 - .L_6)
.L_6:
        /*0004*/ 	.word	0x00000082


	//----- nvinfo : EIATTR_KPARAM_INFO
	.align		4
.L_7:
        /*0008*/ 	.byte	0x04, 0x17
        /*000a*/ 	.short	(.L_9 - .L_8)
.L_8:
        /*000c*/ 	.word	0x00000000
        /*0010*/ 	.short	0x0002
        /*0012*/ 	.short	0x0010
        /*0014*/ 	.byte	0x00, 0xf0, 0x11, 0x00


	//----- nvinfo : EIATTR_KPARAM_INFO
	.align		4
.L_9:
        /*0018*/ 	.byte	0x04, 0x17
        /*001a*/ 	.short	(.L_11 - .L_10)
.L_10:
        /*001c*/ 	.word	0x00000000
        /*0020*/ 	.short	0x0001
        /*0022*/ 	.short	0x0008
        /*0024*/ 	.byte	0x00, 0xf5, 0x21, 0x00


	//----- nvinfo : EIATTR_KPARAM_INFO
	.align		4
.L_11:
        /*0028*/ 	.byte	0x04, 0x17
        /*002a*/ 	.short	(.L_13 - .L_12)
.L_12:
        /*002c*/ 	.word	0x00000000
        /*0030*/ 	.short	0x0000
        /*0032*/ 	.short	0x0000
        /*0034*/ 	.byte	0x00, 0xf5, 0x21, 0x00


	//----- nvinfo : EIATTR_SPARSE_MMA_MASK
	.align		4
.L_13:
        /*0038*/ 	.byte	0x03, 0x50
        /*003a*/ 	.short	0x0000


	//----- nvinfo : EIATTR_MAXREG_COUNT
	.align		4
        /*003c*/ 	.byte	0x03, 0x1b
        /*003e*/ 	.short	0x00ff


	//----- nvinfo : EIATTR_MERCURY_ISA_VERSION
	.align		4
        /*0040*/ 	.byte	0x03, 0x5f
        /*0042*/ 	.short	0x0101


	//----- nvinfo : EIATTR_VRC_CTA_INIT_COUNT
	.align		4
        /*0044*/ 	.byte	0x02, 0x4a
	.zero		1
	.zero		1


	//----- nvinfo : EIATTR_EXIT_INSTR_OFFSETS
	.align		4
        /*0048*/ 	.byte	0x04, 0x1c
        /*004a*/ 	.short	(.L_15 - .L_14)


	//   ....[0]....
.L_14:
        /*004c*/ 	.word	0x000000f0


	//   ....[1]....
        /*0050*/ 	.word	0x00000290


	//----- nvinfo : EIATTR_CBANK_PARAM_SIZE
	.align		4
.L_15:
        /*0054*/ 	.byte	0x03, 0x19
        /*0056*/ 	.short	0x0014


	//----- nvinfo : EIATTR_PARAM_CBANK
	.align		4
        /*0058*/ 	.byte	0x04, 0x0a
        /*005a*/ 	.short	(.L_17 - .L_16)
	.align		4
.L_16:
        /*005c*/ 	.word	index@(.nv.constant0._Z10gpu_kernelPfS_j)
        /*0060*/ 	.short	0x0380
        /*0062*/ 	.short	0x0014


	//----- nvinfo : EIATTR_SW_WAR
	.align		4
.L_17:
        /*0064*/ 	.byte	0x04, 0x36
        /*0066*/ 	.short	(.L_19 - .L_18)
.L_18:
        /*0068*/ 	.word	0x00000008
.L_19:


//--------------------- .nv.callgraph             --------------------------
	.section	.nv.callgraph,"",@"SHT_CUDA_CALLGRAPH"
	.align	4
	.sectionentsize	8
	.align		4
        /*0000*/ 	.word	0x00000000
	.align		4
        /*0004*/ 	.word	0xffffffff
	.align		4
        /*0008*/ 	.word	0x00000000
	.align		4
        /*000c*/ 	.word	0xfffffffe
	.align		4
        /*0010*/ 	.word	0x00000000
	.align		4
        /*0014*/ 	.word	0xfffffffd
	.align		4
        /*0018*/ 	.word	0x00000000
	.align		4
        /*001c*/ 	.word	0xfffffffc


//--------------------- .text._Z10gpu_kernelPfS_j --------------------------
	.section	.text._Z10gpu_kernelPfS_j,"ax",@progbits
	.align	128
        .global         _Z10gpu_kernelPfS_j
        .type           _Z10gpu_kernelPfS_j,@function
        .size           _Z10gpu_kernelPfS_j,(.L_x_1 - _Z10gpu_kernelPfS_j)
        .other          _Z10gpu_kernelPfS_j,@"STO_CUDA_ENTRY STV_DEFAULT"
_Z10gpu_kernelPfS_j:
.text._Z10gpu_kernelPfS_j:
[----:B------:R-:W-:Y:S01]  /*0000*/  LDC R1, c[0x0][0x37c] ;  /* 0x0000df00ff017b82 */ /* 0x000fe20000000800 */
[----:B------:R-:W0:Y:S07]  /*0010*/  S2R R3, SR_TID.X ;  /* 0x0000000000037919 */ /* 0x000e2e0000002100 */
[----:B------:R-:W0:Y:S01]  /*0020*/  LDC R0, c[0x0][0x360] ;  /* 0x0000d800ff007b82 */ /* 0x000e220000000800 */
[----:B------:R-:W1:Y:S07]  /*0030*/  S2R R5, SR_TID.Y ;  /* 0x0000000000057919 */ /* 0x000e6e0000002200 */
[----:B------:R-:W0:Y:S08]  /*0040*/  S2UR UR4, SR_CTAID.X ;  /* 0x00000000000479c3 */ /* 0x000e300000002500 */
[----:B------:R-:W1:Y:S08]  /*0050*/  S2UR UR5, SR_CTAID.Y ;  /* 0x00000000000579c3 */ /* 0x000e700000002600 */
[----:B------:R-:W1:Y:S08]  /*0060*/  LDC R4, c[0x0][0x364] ;  /* 0x0000d900ff047b82 */ /* 0x000e700000000800 */
[----:B------:R-:W2:Y:S01]  /*0070*/  LDC R13, c[0x0][0x390] ;  /* 0x0000e400ff0d7b82 */ /* 0x000ea20000000800 */
[----:B0-----:R-:W-:-:S02]  /*0080*/  IMAD R0, R0, UR4, R3 ;  /* 0x0000000400007c24 */ /* 0x001fc4000f8e0203 */
[----:B-1----:R-:W-:-:S03]  /*0090*/  IMAD R4, R4, UR5, R5 ;  /* 0x0000000504047c24 */ /* 0x002fc6000f8e0205 */
[-C--:B--2---:R-:W-:Y:S02]  /*00a0*/  ISETP.GE.U32.AND P0, PT, R0, R13.reuse, PT ;  /* 0x0000000d0000720c */ /* 0x084fe40003f06070 */
[----:B------:R-:W-:Y:S02]  /*00b0*/  ISETP.GE.U32.AND P1, PT, R4, R13, PT ;  /* 0x0000000d0400720c */ /* 0x000fe40003f26070 */
[----:B------:R-:W-:Y:S02]  /*00c0*/  ISETP.NE.AND P0, PT, R0, RZ, !P0 ;  /* 0x000000ff0000720c */ /* 0x000fe40004705270 */
[----:B------:R-:W-:-:S04]  /*00d0*/  ISETP.NE.AND P1, PT, R4, RZ, !P1 ;  /* 0x000000ff0400720c */ /* 0x000fc80004f25270 */
[----:B------:R-:W-:-:S13]  /*00e0*/  PLOP3.LUT P0, PT, P0, P1, PT, 0x80, 0x8 ;  /* 0x000000000008781c */ /* 0x000fda0000703070 */
[----:B------:R-:W-:Y:S05]  /*00f0*/  @!P0 EXIT ;  /* 0x000000000000894d */ /* 0x000fea0003800000 */
[----:B------:R-:W0:Y:S01]  /*0100*/  LDC.64 R2, c[0x0][0x380] ;  /* 0x0000e000ff027b82 */ /* 0x000e220000000a00 */
[----:B------:R-:W-:Y:S01]  /*0110*/  IADD3 R0, PT, PT, R0, -0x1, RZ ;  /* 0xffffffff00007810 */ /* 0x000fe20007ffe0ff */
[----:B------:R-:W1:Y:S04]  /*0120*/  LDCU.64 UR4, c[0x0][0x358] ;  /* 0x00006b00ff0477ac */ /* 0x000e680008000a00 */
[----:B------:R-:W-:-:S05]  /*0130*/  IMAD R5, R0, R13, RZ ;  /* 0x0000000d00057224 */ /* 0x000fca00078e02ff */
[-C--:B------:R-:W-:Y:S02]  /*0140*/  LEA R7, R13, R5.reuse, 0x1 ;  /* 0x000000050d077211 */ /* 0x080fe400078e08ff */
[C---:B------:R-:W-:Y:S02]  /*0150*/  IADD3 R5, PT, PT, R4.reuse, R5, RZ ;  /* 0x0000000504057210 */ /* 0x040fe40007ffe0ff */
[C---:B------:R-:W-:Y:S02]  /*0160*/  IADD3 R13, PT, PT, R4.reuse, -R13, R7 ;  /* 0x8000000d040d7210 */ /* 0x040fe40007ffe007 */
[----:B------:R-:W-:Y:S02]  /*0170*/  IADD3 R7, PT, PT, R4, R7, RZ ;  /* 0x0000000704077210 */ /* 0x000fe40007ffe0ff */
[C---:B------:R-:W-:Y:S02]  /*0180*/  IADD3 R9, PT, PT, R13.reuse, -0x1, RZ ;  /* 0xffffffff0d097810 */ /* 0x040fe40007ffe0ff */
[----:B------:R-:W-:Y:S01]  /*0190*/  IADD3 R11, PT, PT, R13, 0x1, RZ ;  /* 0x000000010d0b7810 */ /* 0x000fe20007ffe0ff */
[----:B0-----:R-:W-:-:S04]  /*01a0*/  IMAD.WIDE.U32 R4, R5, 0x4, R2 ;  /* 0x0000000405047825 */ /* 0x001fc800078e0002 */
[--C-:B------:R-:W-:Y:S02]  /*01b0*/  IMAD.WIDE.U32 R6, R7, 0x4, R2.reuse ;  /* 0x0000000407067825 */ /* 0x100fe400078e0002 */
[----:B-1----:R-:W2:Y:S02]  /*01c0*/  LDG.E R4, desc[UR4][R4.64] ;  /* 0x0000000404047981 */ /* 0x002ea4000c1e1900 */
[--C-:B------:R-:W-:Y:S02]  /*01d0*/  IMAD.WIDE.U32 R8, R9, 0x4, R2.reuse ;  /* 0x0000000409087825 */ /* 0x100fe400078e0002 */
[----:B------:R-:W2:Y:S02]  /*01e0*/  LDG.E R7, desc[UR4][R6.64] ;  /* 0x0000000406077981 */ /* 0x000ea4000c1e1900 */
[----:B------:R-:W-:Y:S02]  /*01f0*/  IMAD.WIDE.U32 R2, R11, 0x4, R2 ;  /* 0x000000040b027825 */ /* 0x000fe400078e0002 */
[----:B------:R-:W3:Y:S01]  /*0200*/  LDG.E R9, desc[UR4][R8.64] ;  /* 0x0000000408097981 */ /* 0x000ee2000c1e1900 */
[----:B------:R-:W0:Y:S03]  /*0210*/  LDC.64 R10, c[0x0][0x388] ;  /* 0x0000e200ff0a7b82 */ /* 0x000e260000000a00 */
[----:B------:R-:W4:Y:S01]  /*0220*/  LDG.E R3, desc[UR4][R2.64] ;  /* 0x0000000402037981 */ /* 0x000f22000c1e1900 */
[----:B--2---:R-:W-:Y:S01]  /*0230*/  FADD R0, R4, R7 ;  /* 0x0000000704007221 */ /* 0x004fe20000000000 */
[----:B0-----:R-:W-:-:S04]  /*0240*/  IMAD.WIDE.U32 R4, R13, 0x4, R10 ;  /* 0x000000040d047825 */ /* 0x001fc800078e000a */
[----:B---3--:R-:W-:-:S04]  /*0250*/  FADD R0, R0, R9 ;  /* 0x0000000900007221 */ /* 0x008fc80000000000 */
[----:B----4-:R-:W-:-:S04]  /*0260*/  FADD R0, R0, R3 ;  /* 0x0000000300007221 */ /* 0x010fc80000000000 */
[----:B------:R-:W-:-:S05]  /*0270*/  FMUL R11, R0, 0.25 ;  /* 0x3e800000000b7820 */ /* 0x000fca0000400000 */
[----:B------:R-:W-:Y:S01]  /*0280*/  STG.E desc[UR4][R4.64], R11 ;  /* 0x0000000b04007986 */ /* 0x000fe2000c101904 */
[----:B------:R-:W-:Y:S05]  /*0290*/  EXIT ;  /* 0x000000000000794d */ /* 0x000fea0003800000 */
.L_x_0:
[----:B------:R-:W-:-:S00]  /*02a0*/  BRA `(.L_x_0) ;  /* 0xfffffffc00fc7947 */ /* 0x000fc0000383ffff */
[----:B------:R-:W-:-:S00]  /*02b0*/  NOP ;  /* 0x0000000000007918 */ /* 0x000fc00000000000 */
        /* <DEDUP_REMOVED lines=12> */
.L_x_1:


//--------------------- .nv.shared.reserved.0     --------------------------
	.section	.nv.shared.reserved.0,"aw",@nobits
	.weak		__nv_reservedSMEM_offset_0_alias
	.size		__nv_reservedSMEM_offset_0_alias, 0, 64
	.other		__nv_reservedSMEM_offset_0_alias,@"STO_CUDA_RESERVED_SHARED STV_DEFAULT"
__nv_reservedSMEM_offset_0_alias:
	.zero		0
	.zero		64


//--------------------- .nv.constant0._Z10gpu_kernelPfS_j --------------------------
	.section	.nv.constant0._Z10gpu_kernelPfS_j,"a",@progbits
	.sectionflags	@""
	.align	4
.nv.constant0._Z10gpu_kernelPfS_j:
	.zero		916


//--------------------- SYMBOLS --------------------------

	.type		.nv.reservedSmem.offset0,@object
	.size		.nv.reservedSmem.offset0,0x4
